//
// Generated by NVIDIA NVVM Compiler
//
// Compiler Build ID: CL-36424714
// Cuda compilation tools, release 13.0, V13.0.88
// Based on NVVM 20.0.0
//

.version 9.0
.target sm_100
.address_size 64

	// .globl	_Z12metropolis_kPiPd4int1S0_

.visible .entry _Z12metropolis_kPiPd4int1S0_(
	.param .u64 .ptr .align 1 _Z12metropolis_kPiPd4int1S0__param_0,
	.param .u64 .ptr .align 1 _Z12metropolis_kPiPd4int1S0__param_1,
	.param .align 4 .b8 _Z12metropolis_kPiPd4int1S0__param_2[4],
	.param .u64 .ptr .align 1 _Z12metropolis_kPiPd4int1S0__param_3
)
{
	.reg .pred 	%p<3>;
	.reg .b32 	%r<47>;
	.reg .b64 	%rd<21>;
	.reg .b64 	%fd<3>;

	ld.param.u64 	%rd2, [_Z12metropolis_kPiPd4int1S0__param_0];
	ld.param.u64 	%rd3, [_Z12metropolis_kPiPd4int1S0__param_1];
	ld.param.u32 	%r5, [_Z12metropolis_kPiPd4int1S0__param_2];
	ld.param.u64 	%rd4, [_Z12metropolis_kPiPd4int1S0__param_3];
	mov.u32 	%r6, %ctaid.x;
	mov.u32 	%r7, %ntid.x;
	mov.u32 	%r8, %tid.x;
	mad.lo.s32 	%r2, %r6, %r7, %r8;
	mov.u32 	%r9, %ctaid.y;
	mov.u32 	%r10, %ntid.y;
	mov.u32 	%r11, %tid.y;
	mad.lo.s32 	%r12, %r9, %r10, %r11;
	max.s32 	%r13, %r2, %r12;
	setp.ge.s32 	%p1, %r13, %r5;
	@%p1 bra 	$L__BB0_3;
	cvta.to.global.u64 	%rd5, %rd2;
	cvta.to.global.u64 	%rd6, %rd4;
	cvta.to.global.u64 	%rd7, %rd3;
	mul.lo.s32 	%r14, %r5, %r2;
	add.s32 	%r15, %r14, %r12;
	mul.wide.s32 	%rd8, %r15, 4;
	add.s64 	%rd1, %rd5, %rd8;
	ld.global.u32 	%r4, [%rd1];
	add.s32 	%r16, %r2, 1;
	rem.s32 	%r17, %r16, %r5;
	mad.lo.s32 	%r18, %r17, %r5, %r12;
	mul.wide.s32 	%rd9, %r18, 4;
	add.s64 	%rd10, %rd5, %rd9;
	ld.global.u32 	%r19, [%rd10];
	add.s32 	%r20, %r12, 1;
	rem.u32 	%r21, %r20, %r5;
	add.s32 	%r22, %r21, %r14;
	mul.wide.s32 	%rd11, %r22, 4;
	add.s64 	%rd12, %rd5, %rd11;
	ld.global.u32 	%r23, [%rd12];
	add.s32 	%r24, %r23, %r19;
	add.s32 	%r25, %r2, %r5;
	add.s32 	%r26, %r25, -1;
	rem.s32 	%r27, %r26, %r5;
	mad.lo.s32 	%r28, %r27, %r5, %r12;
	mul.wide.s32 	%rd13, %r28, 4;
	add.s64 	%rd14, %rd5, %rd13;
	ld.global.u32 	%r29, [%rd14];
	add.s32 	%r30, %r24, %r29;
	add.s32 	%r31, %r12, %r5;
	add.s32 	%r32, %r31, -1;
	rem.u32 	%r33, %r32, %r5;
	add.s32 	%r34, %r33, %r14;
	mul.wide.s32 	%rd15, %r34, 4;
	add.s64 	%rd16, %rd5, %rd15;
	ld.global.u32 	%r35, [%rd16];
	add.s32 	%r36, %r30, %r35;
	mad.lo.s32 	%r37, %r36, %r4, 4;
	shr.u32 	%r38, %r37, 31;
	add.s32 	%r39, %r37, %r38;
	mul.wide.s32 	%rd17, %r15, 8;
	add.s64 	%rd18, %rd6, %rd17;
	ld.global.f64 	%fd1, [%rd18];
	and.b32  	%r40, %r39, -2;
	add.s32 	%r41, %r4, 1;
	shr.u32 	%r42, %r41, 31;
	add.s32 	%r43, %r41, %r42;
	shr.s32 	%r44, %r43, 1;
	add.s32 	%r45, %r40, %r44;
	mul.wide.s32 	%rd19, %r45, 8;
	add.s64 	%rd20, %rd7, %rd19;
	ld.global.f64 	%fd2, [%rd20];
	setp.geu.f64 	%p2, %fd1, %fd2;
	@%p2 bra 	$L__BB0_3;
	neg.s32 	%r46, %r4;
	st.global.u32 	[%rd1], %r46;
$L__BB0_3:
	ret;

}


// ===== COMPILED SASS (sm_100) =====

	.target	sm_100

	.elftype	@"ET_EXEC"


//--------------------- .note.nv.tkinfo           --------------------------
	.section	.note.nv.tkinfo,"",@"SHT_NOTE"
	.sectionflags	@"SHF_NOTE_NV_TKINFO"
	.tkinfo
        /*0018*/ 	.word	0x00000002
        /*0030*/ 	.string	""
        /*0030*/ 	.string	"ptxas"
        /*0030*/ 	.string	"Cuda compilation tools, release 13.0, V13.0.88"
        /*0030*/ 	.string	"Build cuda_13.0.r13.0/compiler.36424714_0"
        /*0030*/ 	.string	"-arch sm_100 -m 64 "



//--------------------- .note.nv.cuinfo           --------------------------
	.section	.note.nv.cuinfo,"",@"SHT_NOTE"
	.sectionflags	@"SHF_NOTE_NV_CUINFO"
        /*0018*/ 	.short	0x0002
        /*001a*/ 	.short	0x0064
        /*001c*/ 	.short	0x0082
	.zero		2


//--------------------- .nv.info                  --------------------------
	.section	.nv.info,"",@"SHT_CUDA_INFO"
	.align	4


	//----- nvinfo : EIATTR_REGCOUNT
	.align		4
        /*0000*/ 	.byte	0x04, 0x2f
        /*0002*/ 	.short	(.L_1 - .L_0)
	.align		4
.L_0:
        /*0004*/ 	.word	index@(_Z12metropolis_kPiPd4int1S0_)
        /*0008*/ 	.word	0x00000016


	//----- nvinfo : EIATTR_FRAME_SIZE
	.align		4
.L_1:
        /*000c*/ 	.byte	0x04, 0x11
        /*000e*/ 	.short	(.L_3 - .L_2)
	.align		4
.L_2:
        /*0010*/ 	.word	index@(_Z12metropolis_kPiPd4int1S0_)
        /*0014*/ 	.word	0x00000000


	//----- nvinfo : EIATTR_MIN_STACK_SIZE
	.align		4
.L_3:
        /*0018*/ 	.byte	0x04, 0x12
        /*001a*/ 	.short	(.L_5 - .L_4)
	.align		4
.L_4:
        /*001c*/ 	.word	index@(_Z12metropolis_kPiPd4int1S0_)
        /*0020*/ 	.word	0x00000000
.L_5:


//--------------------- .nv.compat                --------------------------
	.section	.nv.compat,"",@"SHT_CUDA_COMPAT_INFO"
	.align	4
        /*0000*/ 	.byte	0x02, 0x09, 0x00, 0x00, 0x02, 0x02, 0x01, 0x00, 0x02, 0x05, 0x05, 0x00, 0x03, 0x07, 0x01, 0x01
        /*0010*/ 	.byte	0x02, 0x03, 0x00, 0x00, 0x02, 0x06, 0x01, 0x00, 0x04, 0x0b, 0x08, 0x00, 0x01, 0x00, 0x00, 0x00
        /*0020*/ 	.byte	0x00, 0x00, 0x00, 0x00


//--------------------- .nv.info._Z12metropolis_kPiPd4int1S0_ --------------------------
	.section	.nv.info._Z12metropolis_kPiPd4int1S0_,"",@"SHT_CUDA_INFO"
	.sectionflags	@""
	.align	4


	//----- nvinfo : EIATTR_CUDA_API_VERSION
	.align		4
        /*0000*/ 	.byte	0x04, 0x37
        /*0002*/ 	.short	(.L_7 - .L_6)
.L_6:
        /*0004*/ 	.word	0x00000082


	//----- nvinfo : EIATTR_KPARAM_INFO
	.align		4
.L_7:
        /*0008*/ 	.byte	0x04, 0x17
        /*000a*/ 	.short	(.L_9 - .L_8)
.L_8:
        /*000c*/ 	.word	0x00000000
        /*0010*/ 	.short	0x0003
        /*0012*/ 	.short	0x0018
        /*0014*/ 	.byte	0x00, 0xf5, 0x21, 0x00


	//----- nvinfo : EIATTR_KPARAM_INFO
	.align		4
.L_9:
        /*0018*/ 	.byte	0x04, 0x17
        /*001a*/ 	.short	(.L_11 - .L_10)
.L_10:
        /*001c*/ 	.word	0x00000000
        /*0020*/ 	.short	0x0002
        /*0022*/ 	.short	0x0010
        /*0024*/ 	.byte	0x00, 0xf0, 0x11, 0x00


	//----- nvinfo : EIATTR_KPARAM_INFO
	.align		4
.L_11:
        /*0028*/ 	.byte	0x04, 0x17
        /*002a*/ 	.short	(.L_13 - .L_12)
.L_12:
        /*002c*/ 	.word	0x00000000
        /*0030*/ 	.short	0x0001
        /*0032*/ 	.short	0x0008
        /*0034*/ 	.byte	0x00, 0xf5, 0x21, 0x00


	//----- nvinfo : EIATTR_KPARAM_INFO
	.align		4
.L_13:
        /*0038*/ 	.byte	0x04, 0x17
        /*003a*/ 	.short	(.L_15 - .L_14)
.L_14:
        /*003c*/ 	.word	0x00000000
        /*0040*/ 	.short	0x0000
        /*0042*/ 	.short	0x0000
        /*0044*/ 	.byte	0x00, 0xf5, 0x21, 0x00


	//----- nvinfo : EIATTR_SPARSE_MMA_MASK
	.align		4
.L_15:
        /*0048*/ 	.byte	0x03, 0x50
        /*004a*/ 	.short	0x0000


	//----- nvinfo : EIATTR_MAXREG_COUNT
	.align		4
        /*004c*/ 	.byte	0x03, 0x1b
        /*004e*/ 	.short	0x00ff


	//----- nvinfo : EIATTR_MERCURY_ISA_VERSION
	.align		4
        /*0050*/ 	.byte	0x03, 0x5f
        /*0052*/ 	.short	0x0101


	//----- nvinfo : EIATTR_VRC_CTA_INIT_COUNT
	.align		4
        /*0054*/ 	.byte	0x02, 0x4a
	.zero		1
	.zero		1


	//----- nvinfo : EIATTR_EXIT_INSTR_OFFSETS
	.align		4
        /*0058*/ 	.byte	0x04, 0x1c
        /*005a*/ 	.short	(.L_17 - .L_16)


	//   ....[0]....
.L_16:
        /*005c*/ 	.word	0x000000c0


	//   ....[1]....
        /*0060*/ 	.word	0x000006d0


	//   ....[2]....
        /*0064*/ 	.word	0x00000700


	//----- nvinfo : EIATTR_CBANK_PARAM_SIZE
	.align		4
.L_17:
        /*0068*/ 	.byte	0x03, 0x19
        /*006a*/ 	.short	0x0020


	//----- nvinfo : EIATTR_PARAM_CBANK
	.align		4
        /*006c*/ 	.byte	0x04, 0x0a
        /*006e*/ 	.short	(.L_19 - .L_18)
	.align		4
.L_18:
        /*0070*/ 	.word	index@(.nv.constant0._Z12metropolis_kPiPd4int1S0_)
        /*0074*/ 	.short	0x0380
        /*0076*/ 	.short	0x0020


	//----- nvinfo : EIATTR_SW_WAR
	.align		4
.L_19:
        /*0078*/ 	.byte	0x04, 0x36
        /*007a*/ 	.short	(.L_21 - .L_20)
.L_20:
        /*007c*/ 	.word	0x00000008
.L_21:


//--------------------- .nv.callgraph             --------------------------
	.section	.nv.callgraph,"",@"SHT_CUDA_CALLGRAPH"
	.align	4
	.sectionentsize	8
	.align		4
        /*0000*/ 	.word	0x00000000
	.align		4
        /*0004*/ 	.word	0xffffffff
	.align		4
        /*0008*/ 	.word	0x00000000
	.align		4
        /*000c*/ 	.word	0xfffffffe
	.align		4
        /*0010*/ 	.word	0x00000000
	.align		4
        /*0014*/ 	.word	0xfffffffd
	.align		4
        /*0018*/ 	.word	0x00000000
	.align		4
        /*001c*/ 	.word	0xfffffffc


//--------------------- .text._Z12metropolis_kPiPd4int1S0_ --------------------------
	.section	.text._Z12metropolis_kPiPd4int1S0_,"ax",@progbits
	.align	128
        .global         _Z12metropolis_kPiPd4int1S0_
        .type           _Z12metropolis_kPiPd4int1S0_,@function
        .size           _Z12metropolis_kPiPd4int1S0_,(.L_x_1 - _Z12metropolis_kPiPd4int1S0_)
        .other          _Z12metropolis_kPiPd4int1S0_,@"STO_CUDA_ENTRY STV_DEFAULT"
_Z12metropolis_kPiPd4int1S0_:
.text._Z12metropolis_kPiPd4int1S0_:
[----:B------:R-:W-:Y:S01]  /*0000*/  LDC R1, c[0x0][0x37c] ;  /* 0x0000df00ff017b82 */ /* 0x000fe20000000800 */
[----:B------:R-:W0:Y:S07]  /*0010*/  S2R R0, SR_TID.X ;  /* 0x0000000000007919 */ /* 0x000e2e0000002100 */
[----:B------:R-:W0:Y:S01]  /*0020*/  S2UR UR4, SR_CTAID.X ;  /* 0x00000000000479c3 */ /* 0x000e220000002500 */
[----:B------:R-:W1:Y:S07]  /*0030*/  S2R R3, SR_TID.Y ;  /* 0x0000000000037919 */ /* 0x000e6e0000002200 */
[----:B------:R-:W0:Y:S08]  /*0040*/  LDC R5, c[0x0][0x360] ;  /* 0x0000d800ff057b82 */ /* 0x000e300000000800 */
[----:B------:R-:W1:Y:S08]  /*0050*/  S2UR UR5, SR_CTAID.Y ;  /* 0x00000000000579c3 */ /* 0x000e700000002600 */
[----:B------:R-:W1:Y:S08]  /*0060*/  LDC R2, c[0x0][0x364] ;  /* 0x0000d900ff027b82 */ /* 0x000e700000000800 */
[----:B------:R-:W2:Y:S01]  /*0070*/  LDC R4, c[0x0][0x390] ;  /* 0x0000e400ff047b82 */ /* 0x000ea20000000800 */
[----:B0-----:R-:W-:-:S02]  /*0080*/  IMAD R5, R5, UR4, R0 ;  /* 0x0000000405057c24 */ /* 0x001fc4000f8e0200 */
[----:B-1----:R-:W-:-:S05]  /*0090*/  IMAD R0, R2, UR5, R3 ;  /* 0x0000000502007c24 */ /* 0x002fca000f8e0203 */
[----:B------:R-:W-:-:S04]  /*00a0*/  VIMNMX R3, PT, PT, R5, R0, !PT ;  /* 0x0000000005037248 */ /* 0x000fc80007fe0100 */
[----:B--2---:R-:W-:-:S13]  /*00b0*/  ISETP.GE.AND P0, PT, R3, R4, PT ;  /* 0x000000040300720c */ /* 0x004fda0003f06270 */
[----:B------:R-:W-:Y:S05]  /*00c0*/  @P0 EXIT ;  /* 0x000000000000094d */ /* 0x000fea0003800000 */
[----:B------:R-:W-:Y:S01]  /*00d0*/  IABS R6, R4 ;  /* 0x0000000400067213 */ /* 0x000fe20000000000 */
[----:B------:R-:W0:Y:S01]  /*00e0*/  I2F.U32.RP R12, R4 ;  /* 0x00000004000c7306 */ /* 0x000e220000209000 */
[C---:B------:R-:W-:Y:S01]  /*00f0*/  IADD3 R8, PT, PT, R5.reuse, 0x1, RZ ;  /* 0x0000000105087810 */ /* 0x040fe20007ffe0ff */
[----:B------:R-:W1:Y:S01]  /*0100*/  LDCU.64 UR4, c[0x0][0x358] ;  /* 0x00006b00ff0477ac */ /* 0x000e620008000a00 */
[----:B------:R-:W-:Y:S02]  /*0110*/  IADD3 R7, PT, PT, R5, -0x1, R4 ;  /* 0xffffffff05077810 */ /* 0x000fe40007ffe004 */
[----:B------:R-:W-:Y:S02]  /*0120*/  IABS R14, R8 ;  /* 0x00000008000e7213 */ /* 0x000fe40000000000 */
[----:B------:R-:W-:Y:S01]  /*0130*/  IABS R17, R7 ;  /* 0x0000000700117213 */ /* 0x000fe20000000000 */
[----:B------:R-:W2:Y:S08]  /*0140*/  I2F.RP R9, R6 ;  /* 0x0000000600097306 */ /* 0x000eb00000209400 */
[----:B0-----:R-:W0:Y:S08]  /*0150*/  MUFU.RCP R12, R12 ;  /* 0x0000000c000c7308 */ /* 0x001e300000001000 */
[----:B--2---:R-:W2:Y:S01]  /*0160*/  MUFU.RCP R9, R9 ;  /* 0x0000000900097308 */ /* 0x004ea20000001000 */
[----:B0-----:R-:W-:-:S07]  /*0170*/  IADD3 R2, PT, PT, R12, 0xffffffe, RZ ;  /* 0x0ffffffe0c027810 */ /* 0x001fce0007ffe0ff */
[----:B------:R0:W3:Y:S01]  /*0180*/  F2I.FTZ.U32.TRUNC.NTZ R3, R2 ;  /* 0x0000000200037305 */ /* 0x0000e2000021f000 */
[----:B--2---:R-:W-:-:S07]  /*0190*/  VIADD R10, R9, 0xffffffe ;  /* 0x0ffffffe090a7836 */ /* 0x004fce0000000000 */
[----:B------:R2:W4:Y:S01]  /*01a0*/  F2I.FTZ.U32.TRUNC.NTZ R11, R10 ;  /* 0x0000000a000b7305 */ /* 0x000522000021f000 */
[----:B0-----:R-:W-:Y:S02]  /*01b0*/  IMAD.MOV.U32 R2, RZ, RZ, RZ ;  /* 0x000000ffff027224 */ /* 0x001fe400078e00ff */
[----:B---3--:R-:W-:Y:S02]  /*01c0*/  IMAD.MOV R15, RZ, RZ, -R3 ;  /* 0x000000ffff0f7224 */ /* 0x008fe400078e0a03 */
[----:B--2---:R-:W-:Y:S02]  /*01d0*/  IMAD.MOV.U32 R10, RZ, RZ, RZ ;  /* 0x000000ffff0a7224 */ /* 0x004fe400078e00ff */
[----:B----4-:R-:W-:-:S04]  /*01e0*/  IMAD.MOV R13, RZ, RZ, -R11 ;  /* 0x000000ffff0d7224 */ /* 0x010fc800078e0a0b */
[----:B------:R-:W-:Y:S01]  /*01f0*/  IMAD R9, R13, R6, RZ ;  /* 0x000000060d097224 */ /* 0x000fe200078e02ff */
[----:B------:R-:W-:Y:S02]  /*0200*/  MOV R13, R15 ;  /* 0x0000000f000d7202 */ /* 0x000fe40000000f00 */
[----:B------:R-:W-:Y:S01]  /*0210*/  IADD3 R15, PT, PT, R0, -0x1, R4 ;  /* 0xffffffff000f7810 */ /* 0x000fe20007ffe004 */
[----:B------:R-:W-:Y:S01]  /*0220*/  IMAD.HI.U32 R10, R11, R9, R10 ;  /* 0x000000090b0a7227 */ /* 0x000fe200078e000a */
[----:B------:R-:W-:-:S03]  /*0230*/  MOV R11, R14 ;  /* 0x0000000e000b7202 */ /* 0x000fc60000000f00 */
[----:B------:R-:W-:Y:S02]  /*0240*/  IMAD R13, R13, R4, RZ ;  /* 0x000000040d0d7224 */ /* 0x000fe400078e02ff */
[----:B------:R-:W-:-:S04]  /*0250*/  IMAD.HI.U32 R9, R10, R11, RZ ;  /* 0x0000000b0a097227 */ /* 0x000fc800078e00ff */
[----:B------:R-:W-:-:S04]  /*0260*/  IMAD.HI.U32 R10, R10, R17, RZ ;  /* 0x000000110a0a7227 */ /* 0x000fc800078e00ff */
[----:B------:R-:W-:Y:S01]  /*0270*/  IMAD.HI.U32 R2, R3, R13, R2 ;  /* 0x0000000d03027227 */ /* 0x000fe200078e0002 */
[----:B------:R-:W-:Y:S02]  /*0280*/  IADD3 R3, PT, PT, R0, 0x1, RZ ;  /* 0x0000000100037810 */ /* 0x000fe40007ffe0ff */
[----:B------:R-:W-:Y:S01]  /*0290*/  IADD3 R13, PT, PT, -R10, RZ, RZ ;  /* 0x000000ff0a0d7210 */ /* 0x000fe20007ffe1ff */
[----:B------:R-:W-:Y:S02]  /*02a0*/  IMAD.MOV R9, RZ, RZ, -R9 ;  /* 0x000000ffff097224 */ /* 0x000fe400078e0a09 */
[----:B------:R-:W-:-:S04]  /*02b0*/  IMAD.HI.U32 R10, R2, R3, RZ ;  /* 0x00000003020a7227 */ /* 0x000fc800078e00ff */
[----:B------:R-:W-:-:S04]  /*02c0*/  IMAD.HI.U32 R2, R2, R15, RZ ;  /* 0x0000000f02027227 */ /* 0x000fc800078e00ff */
[----:B------:R-:W-:Y:S01]  /*02d0*/  IMAD.MOV R10, RZ, RZ, -R10 ;  /* 0x000000ffff0a7224 */ /* 0x000fe200078e0a0a */
[----:B------:R-:W-:Y:S01]  /*02e0*/  IADD3 R2, PT, PT, -R2, RZ, RZ ;  /* 0x000000ff02027210 */ /* 0x000fe20007ffe1ff */
[C---:B------:R-:W-:Y:S02]  /*02f0*/  IMAD R9, R6.reuse, R9, R11 ;  /* 0x0000000906097224 */ /* 0x040fe400078e020b */
[----:B------:R-:W-:Y:S02]  /*0300*/  IMAD R13, R6, R13, R17 ;  /* 0x0000000d060d7224 */ /* 0x000fe400078e0211 */
[----:B------:R-:W-:Y:S01]  /*0310*/  IMAD R11, R4, R10, R3 ;  /* 0x0000000a040b7224 */ /* 0x000fe200078e0203 */
[----:B------:R-:W-:Y:S01]  /*0320*/  ISETP.GT.U32.AND P2, PT, R6, R9, PT ;  /* 0x000000090600720c */ /* 0x000fe20003f44070 */
[----:B------:R-:W-:Y:S01]  /*0330*/  IMAD R15, R4, R2, R15 ;  /* 0x00000002040f7224 */ /* 0x000fe200078e020f */
[----:B------:R-:W-:Y:S01]  /*0340*/  ISETP.GT.U32.AND P3, PT, R6, R13, PT ;  /* 0x0000000d0600720c */ /* 0x000fe20003f64070 */
[----:B------:R-:W0:Y:S01]  /*0350*/  LDC.64 R2, c[0x0][0x380] ;  /* 0x0000e000ff027b82 */ /* 0x000e220000000a00 */
[----:B------:R-:W-:-:S02]  /*0360*/  ISETP.GE.U32.AND P0, PT, R11, R4, PT ;  /* 0x000000040b00720c */ /* 0x000fc40003f06070 */
[----:B------:R-:W-:-:S05]  /*0370*/  ISETP.GE.U32.AND P1, PT, R15, R4, PT ;  /* 0x000000040f00720c */ /* 0x000fca0003f26070 */
[----:B------:R-:W2:Y:S02]  /*0380*/  LDC.64 R16, c[0x0][0x398] ;  /* 0x0000e600ff107b82 */ /* 0x000ea40000000a00 */
[----:B------:R-:W-:Y:S01]  /*0390*/  @!P2 IMAD.IADD R9, R9, 0x1, -R6 ;  /* 0x000000010909a824 */ /* 0x000fe200078e0a06 */
[----:B------:R-:W-:Y:S02]  /*03a0*/  ISETP.GE.AND P2, PT, R8, RZ, PT ;  /* 0x000000ff0800720c */ /* 0x000fe40003f46270 */
[----:B------:R-:W-:Y:S01]  /*03b0*/  @!P3 IADD3 R13, PT, PT, R13, -R6, RZ ;  /* 0x800000060d0db210 */ /* 0x000fe20007ffe0ff */
[----:B------:R-:W-:Y:S01]  /*03c0*/  @P0 IMAD.IADD R11, R11, 0x1, -R4 ;  /* 0x000000010b0b0824 */ /* 0x000fe200078e0a04 */
[C---:B------:R-:W-:Y:S02]  /*03d0*/  ISETP.GT.U32.AND P4, PT, R6.reuse, R9, PT ;  /* 0x000000090600720c */ /* 0x040fe40003f84070 */
[----:B------:R-:W-:Y:S02]  /*03e0*/  ISETP.GT.U32.AND P5, PT, R6, R13, PT ;  /* 0x0000000d0600720c */ /* 0x000fe40003fa4070 */
[----:B------:R-:W-:-:S02]  /*03f0*/  @P1 IADD3 R15, PT, PT, R15, -R4, RZ ;  /* 0x800000040f0f1210 */ /* 0x000fc40007ffe0ff */
[-C--:B------:R-:W-:Y:S02]  /*0400*/  ISETP.GE.U32.AND P0, PT, R11, R4.reuse, PT ;  /* 0x000000040b00720c */ /* 0x080fe40003f06070 */
[----:B------:R-:W-:Y:S01]  /*0410*/  ISETP.GE.AND P1, PT, R7, RZ, PT ;  /* 0x000000ff0700720c */ /* 0x000fe20003f26270 */
[-C--:B------:R-:W-:Y:S01]  /*0420*/  IMAD R7, R5, R4.reuse, R0 ;  /* 0x0000000405077224 */ /* 0x080fe200078e0200 */
[----:B------:R-:W-:-:S03]  /*0430*/  ISETP.GE.U32.AND P3, PT, R15, R4, PT ;  /* 0x000000040f00720c */ /* 0x000fc60003f66070 */
[----:B------:R-:W-:Y:S01]  /*0440*/  @!P4 IMAD.IADD R9, R9, 0x1, -R6 ;  /* 0x000000010909c824 */ /* 0x000fe200078e0a06 */
[C---:B------:R-:W-:Y:S02]  /*0450*/  ISETP.NE.AND P4, PT, R4.reuse, RZ, PT ;  /* 0x000000ff0400720c */ /* 0x040fe40003f85270 */
[----:B------:R-:W-:Y:S01]  /*0460*/  @!P5 IADD3 R13, PT, PT, R13, -R6, RZ ;  /* 0x800000060d0dd210 */ /* 0x000fe20007ffe0ff */
[----:B------:R-:W-:Y:S01]  /*0470*/  @!P2 IMAD.MOV R9, RZ, RZ, -R9 ;  /* 0x000000ffff09a224 */ /* 0x000fe200078e0a09 */
[----:B------:R-:W-:Y:S01]  /*0480*/  ISETP.NE.U32.AND P5, PT, R4, RZ, PT ;  /* 0x000000ff0400720c */ /* 0x000fe20003fa5070 */
[----:B------:R-:W-:Y:S01]  /*0490*/  @P0 IMAD.IADD R11, R11, 0x1, -R4 ;  /* 0x000000010b0b0824 */ /* 0x000fe200078e0a04 */
[----:B------:R-:W-:Y:S02]  /*04a0*/  LOP3.LUT R6, RZ, R4, RZ, 0x33, !PT ;  /* 0x00000004ff067212 */ /* 0x000fe400078e33ff */
[----:B------:R-:W-:Y:S02]  /*04b0*/  @!P1 IADD3 R13, PT, PT, -R13, RZ, RZ ;  /* 0x000000ff0d0d9210 */ /* 0x000fe40007ffe1ff */
[----:B------:R-:W-:-:S02]  /*04c0*/  SEL R11, R6, R11, !P5 ;  /* 0x0000000b060b7207 */ /* 0x000fc40006800000 */
[C---:B------:R-:W-:Y:S02]  /*04d0*/  SEL R13, R6.reuse, R13, !P4 ;  /* 0x0000000d060d7207 */ /* 0x040fe40006000000 */
[-C--:B------:R-:W-:Y:S01]  /*04e0*/  @P3 IADD3 R15, PT, PT, R15, -R4.reuse, RZ ;  /* 0x800000040f0f3210 */ /* 0x080fe20007ffe0ff */
[-C--:B------:R-:W-:Y:S01]  /*04f0*/  IMAD R11, R5, R4.reuse, R11 ;  /* 0x00000004050b7224 */ /* 0x080fe200078e020b */
[C---:B------:R-:W-:Y:S01]  /*0500*/  SEL R9, R6.reuse, R9, !P4 ;  /* 0x0000000906097207 */ /* 0x040fe20006000000 */
[----:B------:R-:W-:Y:S01]  /*0510*/  IMAD R13, R13, R4, R0 ;  /* 0x000000040d0d7224 */ /* 0x000fe200078e0200 */
[----:B------:R-:W-:Y:S01]  /*0520*/  SEL R6, R6, R15, !P5 ;  /* 0x0000000f06067207 */ /* 0x000fe20006800000 */
[----:B0-----:R-:W-:-:S04]  /*0530*/  IMAD.WIDE R10, R11, 0x4, R2 ;  /* 0x000000040b0a7825 */ /* 0x001fc800078e0202 */
[-C--:B------:R-:W-:Y:S02]  /*0540*/  IMAD R9, R9, R4.reuse, R0 ;  /* 0x0000000409097224 */ /* 0x080fe400078e0200 */
[----:B------:R-:W-:Y:S01]  /*0550*/  IMAD.WIDE R12, R13, 0x4, R2 ;  /* 0x000000040d0c7825 */ /* 0x000fe200078e0202 */
[----:B-1----:R-:W3:Y:S03]  /*0560*/  LDG.E R10, desc[UR4][R10.64] ;  /* 0x000000040a0a7981 */ /* 0x002ee6000c1e1900 */
[----:B------:R-:W-:Y:S02]  /*0570*/  IMAD R15, R5, R4, R6 ;  /* 0x00000004050f7224 */ /* 0x000fe400078e0206 */
[--C-:B------:R-:W-:Y:S01]  /*0580*/  IMAD.WIDE R8, R9, 0x4, R2.reuse ;  /* 0x0000000409087825 */ /* 0x100fe200078e0202 */
[----:B------:R-:W3:Y:S01]  /*0590*/  LDG.E R13, desc[UR4][R12.64] ;  /* 0x000000040c0d7981 */ /* 0x000ee2000c1e1900 */
[----:B------:R-:W0:Y:S02]  /*05a0*/  LDC.64 R4, c[0x0][0x388] ;  /* 0x0000e200ff047b82 */ /* 0x000e240000000a00 */
[--C-:B------:R-:W-:Y:S01]  /*05b0*/  IMAD.WIDE R14, R15, 0x4, R2.reuse ;  /* 0x000000040f0e7825 */ /* 0x100fe200078e0202 */
[----:B------:R-:W3:Y:S03]  /*05c0*/  LDG.E R6, desc[UR4][R8.64] ;  /* 0x0000000408067981 */ /* 0x000ee6000c1e1900 */
[----:B------:R-:W-:-:S02]  /*05d0*/  IMAD.WIDE R2, R7, 0x4, R2 ;  /* 0x0000000407027825 */ /* 0x000fc400078e0202 */
[----:B------:R-:W4:Y:S04]  /*05e0*/  LDG.E R15, desc[UR4][R14.64] ;  /* 0x000000040e0f7981 */ /* 0x000f28000c1e1900 */
[----:B------:R-:W5:Y:S01]  /*05f0*/  LDG.E R0, desc[UR4][R2.64] ;  /* 0x0000000402007981 */ /* 0x000f62000c1e1900 */
[----:B---3--:R-:W-:-:S05]  /*0600*/  IADD3 R6, PT, PT, R13, R10, R6 ;  /* 0x0000000a0d067210 */ /* 0x008fca0007ffe006 */
[----:B----4-:R-:W-:-:S04]  /*0610*/  IMAD.IADD R19, R6, 0x1, R15 ;  /* 0x0000000106137824 */ /* 0x010fc800078e020f */
[C---:B-----5:R-:W-:Y:S01]  /*0620*/  IMAD R19, R0.reuse, R19, 0x4 ;  /* 0x0000000400137424 */ /* 0x060fe200078e0213 */
[----:B------:R-:W-:-:S04]  /*0630*/  IADD3 R6, PT, PT, R0, 0x1, RZ ;  /* 0x0000000100067810 */ /* 0x000fc80007ffe0ff */
[----:B------:R-:W-:Y:S02]  /*0640*/  LEA.HI R19, R19, R19, RZ, 0x1 ;  /* 0x0000001313137211 */ /* 0x000fe400078f08ff */
[----:B------:R-:W-:Y:S02]  /*0650*/  LEA.HI R6, R6, R6, RZ, 0x1 ;  /* 0x0000000606067211 */ /* 0x000fe400078f08ff */
[----:B------:R-:W-:-:S04]  /*0660*/  LOP3.LUT R19, R19, 0xfffffffe, RZ, 0xc0, !PT ;  /* 0xfffffffe13137812 */ /* 0x000fc800078ec0ff */
[----:B------:R-:W-:Y:S01]  /*0670*/  LEA.HI.SX32 R19, R6, R19, 0x1f ;  /* 0x0000001306137211 */ /* 0x000fe200078ffaff */
[----:B--2---:R-:W-:-:S04]  /*0680*/  IMAD.WIDE R6, R7, 0x8, R16 ;  /* 0x0000000807067825 */ /* 0x004fc800078e0210 */
[----:B0-----:R-:W-:Y:S02]  /*0690*/  IMAD.WIDE R4, R19, 0x8, R4 ;  /* 0x0000000813047825 */ /* 0x001fe400078e0204 */
[----:B------:R-:W2:Y:S04]  /*06a0*/  LDG.E.64 R6, desc[UR4][R6.64] ;  /* 0x0000000406067981 */ /* 0x000ea8000c1e1b00 */
[----:B------:R-:W2:Y:S02]  /*06b0*/  LDG.E.64 R4, desc[UR4][R4.64] ;  /* 0x0000000404047981 */ /* 0x000ea4000c1e1b00 */
[----:B--2---:R-:W-:-:S14]  /*06c0*/  DSETP.GEU.AND P0, PT, R6, R4, PT ;  /* 0x000000040600722a */ /* 0x004fdc0003f0e000 */
[----:B------:R-:W-:Y:S05]  /*06d0*/  @P0 EXIT ;  /* 0x000000000000094d */ /* 0x000fea0003800000 */
[----:B------:R-:W-:-:S05]  /*06e0*/  IMAD.MOV R5, RZ, RZ, -R0 ;  /* 0x000000ffff057224 */ /* 0x000fca00078e0a00 */
[----:B------:R-:W-:Y:S01]  /*06f0*/  STG.E desc[UR4][R2.64], R5 ;  /* 0x0000000502007986 */ /* 0x000fe2000c101904 */
[----:B------:R-:W-:Y:S05]  /*0700*/  EXIT ;  /* 0x000000000000794d */ /* 0x000fea0003800000 */
.L_x_0:
[----:B------:R-:W-:-:S00]  /*0710*/  BRA `(.L_x_0) ;  /* 0xfffffffc00fc7947 */ /* 0x000fc0000383ffff */
[----:B------:R-:W-:-:S00]  /*0720*/  NOP ;  /* 0x0000000000007918 */ /* 0x000fc00000000000 */
        /* <DEDUP_REMOVED lines=13> */
.L_x_1:


//--------------------- .nv.shared.reserved.0     --------------------------
	.section	.nv.shared.reserved.0,"aw",@nobits
	.weak		__nv_reservedSMEM_offset_0_alias
	.size		__nv_reservedSMEM_offset_0_alias, 0, 64
	.other		__nv_reservedSMEM_offset_0_alias,@"STO_CUDA_RESERVED_SHARED STV_DEFAULT"
__nv_reservedSMEM_offset_0_alias:
	.zero		0
	.zero		64


//--------------------- .nv.constant0._Z12metropolis_kPiPd4int1S0_ --------------------------
	.section	.nv.constant0._Z12metropolis_kPiPd4int1S0_,"a",@progbits
	.sectionflags	@""
	.align	4
.nv.constant0._Z12metropolis_kPiPd4int1S0_:
	.zero		928


//--------------------- SYMBOLS --------------------------

	.type		.nv.reservedSmem.offset0,@object
	.size		.nv.reservedSmem.offset0,0x4
